//
// Generated by NVIDIA NVVM Compiler
//
// Compiler Build ID: CL-36424714
// Cuda compilation tools, release 13.0, V13.0.88
// Based on NVVM 20.0.0
//

.version 9.0
.target sm_100
.address_size 64

	// .globl	_Z14set_row_in_tabPjjj
.global .align 1 .b8 _ZN34_INTERNAL_919e0fc9_4_k_cu_772fd6144cuda3std3__45__cpo5beginE[1];
.global .align 1 .b8 _ZN34_INTERNAL_919e0fc9_4_k_cu_772fd6144cuda3std3__45__cpo3endE[1];
.global .align 1 .b8 _ZN34_INTERNAL_919e0fc9_4_k_cu_772fd6144cuda3std3__45__cpo6cbeginE[1];
.global .align 1 .b8 _ZN34_INTERNAL_919e0fc9_4_k_cu_772fd6144cuda3std3__45__cpo4cendE[1];
.global .align 1 .b8 _ZN34_INTERNAL_919e0fc9_4_k_cu_772fd6144cuda3std3__45__cpo6rbeginE[1];
.global .align 1 .b8 _ZN34_INTERNAL_919e0fc9_4_k_cu_772fd6144cuda3std3__45__cpo4rendE[1];
.global .align 1 .b8 _ZN34_INTERNAL_919e0fc9_4_k_cu_772fd6144cuda3std3__45__cpo7crbeginE[1];
.global .align 1 .b8 _ZN34_INTERNAL_919e0fc9_4_k_cu_772fd6144cuda3std3__45__cpo5crendE[1];
.global .align 1 .b8 _ZN34_INTERNAL_919e0fc9_4_k_cu_772fd6144cuda3std3__436_GLOBAL__N__919e0fc9_4_k_cu_772fd6146ignoreE[1];
.global .align 1 .b8 _ZN34_INTERNAL_919e0fc9_4_k_cu_772fd6144cuda3std3__419piecewise_constructE[1];
.global .align 1 .b8 _ZN34_INTERNAL_919e0fc9_4_k_cu_772fd6144cuda3std3__48in_placeE[1];
.global .align 1 .b8 _ZN34_INTERNAL_919e0fc9_4_k_cu_772fd6144cuda3std3__420unreachable_sentinelE[1];
.global .align 1 .b8 _ZN34_INTERNAL_919e0fc9_4_k_cu_772fd6144cuda3std3__47nulloptE[1];
.global .align 1 .b8 _ZN34_INTERNAL_919e0fc9_4_k_cu_772fd6144cuda3std3__48unexpectE[1];
.global .align 1 .b8 _ZN34_INTERNAL_919e0fc9_4_k_cu_772fd6144cuda3std6ranges3__45__cpo4swapE[1];
.global .align 1 .b8 _ZN34_INTERNAL_919e0fc9_4_k_cu_772fd6144cuda3std6ranges3__45__cpo9iter_moveE[1];
.global .align 1 .b8 _ZN34_INTERNAL_919e0fc9_4_k_cu_772fd6144cuda3std6ranges3__45__cpo5beginE[1];
.global .align 1 .b8 _ZN34_INTERNAL_919e0fc9_4_k_cu_772fd6144cuda3std6ranges3__45__cpo3endE[1];
.global .align 1 .b8 _ZN34_INTERNAL_919e0fc9_4_k_cu_772fd6144cuda3std6ranges3__45__cpo6cbeginE[1];
.global .align 1 .b8 _ZN34_INTERNAL_919e0fc9_4_k_cu_772fd6144cuda3std6ranges3__45__cpo4cendE[1];
.global .align 1 .b8 _ZN34_INTERNAL_919e0fc9_4_k_cu_772fd6144cuda3std6ranges3__45__cpo7advanceE[1];
.global .align 1 .b8 _ZN34_INTERNAL_919e0fc9_4_k_cu_772fd6144cuda3std6ranges3__45__cpo9iter_swapE[1];
.global .align 1 .b8 _ZN34_INTERNAL_919e0fc9_4_k_cu_772fd6144cuda3std6ranges3__45__cpo4nextE[1];
.global .align 1 .b8 _ZN34_INTERNAL_919e0fc9_4_k_cu_772fd6144cuda3std6ranges3__45__cpo4prevE[1];
.global .align 1 .b8 _ZN34_INTERNAL_919e0fc9_4_k_cu_772fd6144cuda3std6ranges3__45__cpo4dataE[1];
.global .align 1 .b8 _ZN34_INTERNAL_919e0fc9_4_k_cu_772fd6144cuda3std6ranges3__45__cpo5cdataE[1];
.global .align 1 .b8 _ZN34_INTERNAL_919e0fc9_4_k_cu_772fd6144cuda3std6ranges3__45__cpo4sizeE[1];
.global .align 1 .b8 _ZN34_INTERNAL_919e0fc9_4_k_cu_772fd6144cuda3std6ranges3__45__cpo5ssizeE[1];
.global .align 1 .b8 _ZN34_INTERNAL_919e0fc9_4_k_cu_772fd6144cuda3std6ranges3__45__cpo8distanceE[1];
.global .align 1 .b8 _ZN34_INTERNAL_919e0fc9_4_k_cu_772fd6146thrust24THRUST_300001_SM_1000_NS8cuda_cub3parE[1];
.global .align 1 .b8 _ZN34_INTERNAL_919e0fc9_4_k_cu_772fd6146thrust24THRUST_300001_SM_1000_NS8cuda_cub10par_nosyncE[1];
.global .align 1 .b8 _ZN34_INTERNAL_919e0fc9_4_k_cu_772fd6146thrust24THRUST_300001_SM_1000_NS6system6detail10sequential3seqE[1];
.global .align 1 .b8 _ZN34_INTERNAL_919e0fc9_4_k_cu_772fd6146thrust24THRUST_300001_SM_1000_NS12placeholders2_1E[1];
.global .align 1 .b8 _ZN34_INTERNAL_919e0fc9_4_k_cu_772fd6146thrust24THRUST_300001_SM_1000_NS12placeholders2_2E[1];
.global .align 1 .b8 _ZN34_INTERNAL_919e0fc9_4_k_cu_772fd6146thrust24THRUST_300001_SM_1000_NS12placeholders2_3E[1];
.global .align 1 .b8 _ZN34_INTERNAL_919e0fc9_4_k_cu_772fd6146thrust24THRUST_300001_SM_1000_NS12placeholders2_4E[1];
.global .align 1 .b8 _ZN34_INTERNAL_919e0fc9_4_k_cu_772fd6146thrust24THRUST_300001_SM_1000_NS12placeholders2_5E[1];
.global .align 1 .b8 _ZN34_INTERNAL_919e0fc9_4_k_cu_772fd6146thrust24THRUST_300001_SM_1000_NS12placeholders2_6E[1];
.global .align 1 .b8 _ZN34_INTERNAL_919e0fc9_4_k_cu_772fd6146thrust24THRUST_300001_SM_1000_NS12placeholders2_7E[1];
.global .align 1 .b8 _ZN34_INTERNAL_919e0fc9_4_k_cu_772fd6146thrust24THRUST_300001_SM_1000_NS12placeholders2_8E[1];
.global .align 1 .b8 _ZN34_INTERNAL_919e0fc9_4_k_cu_772fd6146thrust24THRUST_300001_SM_1000_NS12placeholders2_9E[1];
.global .align 1 .b8 _ZN34_INTERNAL_919e0fc9_4_k_cu_772fd6146thrust24THRUST_300001_SM_1000_NS12placeholders3_10E[1];
.global .align 1 .b8 _ZN34_INTERNAL_919e0fc9_4_k_cu_772fd6146thrust24THRUST_300001_SM_1000_NS3seqE[1];

.visible .entry _Z14set_row_in_tabPjjj(
	.param .u64 .ptr .align 1 _Z14set_row_in_tabPjjj_param_0,
	.param .u32 _Z14set_row_in_tabPjjj_param_1,
	.param .u32 _Z14set_row_in_tabPjjj_param_2
)
{
	.reg .pred 	%p<2>;
	.reg .b32 	%r<9>;
	.reg .b64 	%rd<5>;

	ld.param.u64 	%rd1, [_Z14set_row_in_tabPjjj_param_0];
	ld.param.u32 	%r3, [_Z14set_row_in_tabPjjj_param_1];
	ld.param.u32 	%r2, [_Z14set_row_in_tabPjjj_param_2];
	mov.u32 	%r4, %ctaid.x;
	mov.u32 	%r5, %ntid.x;
	mov.u32 	%r6, %tid.x;
	mad.lo.s32 	%r1, %r4, %r5, %r6;
	mul.lo.s32 	%r7, %r2, %r3;
	setp.ge.u32 	%p1, %r1, %r7;
	@%p1 bra 	$L__BB0_2;
	cvta.to.global.u64 	%rd2, %rd1;
	div.u32 	%r8, %r1, %r2;
	mul.wide.u32 	%rd3, %r1, 4;
	add.s64 	%rd4, %rd2, %rd3;
	st.global.u32 	[%rd4], %r8;
$L__BB0_2:
	ret;

}
	// .globl	_ZN3cub18CUB_300001_SM_10006detail11EmptyKernelIvEEvv
.visible .entry _ZN3cub18CUB_300001_SM_10006detail11EmptyKernelIvEEvv()
{


	ret;

}


// ===== COMPILED SASS (sm_100) =====

	.target	sm_100

	.elftype	@"ET_EXEC"


//--------------------- .note.nv.tkinfo           --------------------------
	.section	.note.nv.tkinfo,"",@"SHT_NOTE"
	.sectionflags	@"SHF_NOTE_NV_TKINFO"
	.tkinfo
        /*0018*/ 	.word	0x00000002
        /*0030*/ 	.string	""
        /*0030*/ 	.string	"ptxas"
        /*0030*/ 	.string	"Cuda compilation tools, release 13.0, V13.0.88"
        /*0030*/ 	.string	"Build cuda_13.0.r13.0/compiler.36424714_0"
        /*0030*/ 	.string	"-arch sm_100 -m 64 "



//--------------------- .note.nv.cuinfo           --------------------------
	.section	.note.nv.cuinfo,"",@"SHT_NOTE"
	.sectionflags	@"SHF_NOTE_NV_CUINFO"
        /*0018*/ 	.short	0x0002
        /*001a*/ 	.short	0x0064
        /*001c*/ 	.short	0x0082
	.zero		2


//--------------------- .nv.info                  --------------------------
	.section	.nv.info,"",@"SHT_CUDA_INFO"
	.align	4


	//----- nvinfo : EIATTR_REGCOUNT
	.align		4
        /*0000*/ 	.byte	0x04, 0x2f
        /*0002*/ 	.short	(.L_44 - .L_43)
	.align		4
.L_43:
        /*0004*/ 	.word	index@(_Z14set_row_in_tabPjjj)
        /*0008*/ 	.word	0x0000000a


	//----- nvinfo : EIATTR_FRAME_SIZE
	.align		4
.L_44:
        /*000c*/ 	.byte	0x04, 0x11
        /*000e*/ 	.short	(.L_46 - .L_45)
	.align		4
.L_45:
        /*0010*/ 	.word	index@(_Z14set_row_in_tabPjjj)
        /*0014*/ 	.word	0x00000000


	//----- nvinfo : EIATTR_REGCOUNT
	.align		4
.L_46:
        /*0018*/ 	.byte	0x04, 0x2f
        /*001a*/ 	.short	(.L_48 - .L_47)
	.align		4
.L_47:
        /*001c*/ 	.word	index@(_ZN3cub18CUB_300001_SM_10006detail11EmptyKernelIvEEvv)
        /*0020*/ 	.word	0x00000004


	//----- nvinfo : EIATTR_FRAME_SIZE
	.align		4
.L_48:
        /*0024*/ 	.byte	0x04, 0x11
        /*0026*/ 	.short	(.L_50 - .L_49)
	.align		4
.L_49:
        /*0028*/ 	.word	index@(_ZN3cub18CUB_300001_SM_10006detail11EmptyKernelIvEEvv)
        /*002c*/ 	.word	0x00000000


	//----- nvinfo : EIATTR_MIN_STACK_SIZE
	.align		4
.L_50:
        /*0030*/ 	.byte	0x04, 0x12
        /*0032*/ 	.short	(.L_52 - .L_51)
	.align		4
.L_51:
        /*0034*/ 	.word	index@(_ZN3cub18CUB_300001_SM_10006detail11EmptyKernelIvEEvv)
        /*0038*/ 	.word	0x00000000


	//----- nvinfo : EIATTR_MIN_STACK_SIZE
	.align		4
.L_52:
        /*003c*/ 	.byte	0x04, 0x12
        /*003e*/ 	.short	(.L_54 - .L_53)
	.align		4
.L_53:
        /*0040*/ 	.word	index@(_Z14set_row_in_tabPjjj)
        /*0044*/ 	.word	0x00000000
.L_54:


//--------------------- .nv.compat                --------------------------
	.section	.nv.compat,"",@"SHT_CUDA_COMPAT_INFO"
	.align	4
        /*0000*/ 	.byte	0x02, 0x09, 0x00, 0x00, 0x02, 0x02, 0x01, 0x00, 0x02, 0x05, 0x05, 0x00, 0x03, 0x07, 0x01, 0x01
        /*0010*/ 	.byte	0x02, 0x03, 0x00, 0x00, 0x02, 0x06, 0x01, 0x00, 0x04, 0x0b, 0x08, 0x00, 0x09, 0x00, 0x00, 0x00
        /*0020*/ 	.byte	0x00, 0x00, 0x00, 0x00


//--------------------- .nv.info._ZN3cub18CUB_300001_SM_10006detail11EmptyKernelIvEEvv --------------------------
	.section	.nv.info._ZN3cub18CUB_300001_SM_10006detail11EmptyKernelIvEEvv,"",@"SHT_CUDA_INFO"
	.sectionflags	@""
	.align	4


	//----- nvinfo : EIATTR_CUDA_API_VERSION
	.align		4
        /*0000*/ 	.byte	0x04, 0x37
        /*0002*/ 	.short	(.L_56 - .L_55)
.L_55:
        /*0004*/ 	.word	0x00000082


	//----- nvinfo : EIATTR_SPARSE_MMA_MASK
	.align		4
.L_56:
        /*0008*/ 	.byte	0x03, 0x50
        /*000a*/ 	.short	0x0000


	//----- nvinfo : EIATTR_MAXREG_COUNT
	.align		4
        /*000c*/ 	.byte	0x03, 0x1b
        /*000e*/ 	.short	0x00ff


	//----- nvinfo : EIATTR_MERCURY_ISA_VERSION
	.align		4
        /*0010*/ 	.byte	0x03, 0x5f
        /*0012*/ 	.short	0x0101


	//----- nvinfo : EIATTR_VRC_CTA_INIT_COUNT
	.align		4
        /*0014*/ 	.byte	0x02, 0x4a
	.zero		1
	.zero		1


	//----- nvinfo : EIATTR_EXIT_INSTR_OFFSETS
	.align		4
        /*0018*/ 	.byte	0x04, 0x1c
        /*001a*/ 	.short	(.L_58 - .L_57)


	//   ....[0]....
.L_57:
        /*001c*/ 	.word	0x00000010


	//----- nvinfo : EIATTR_SW_WAR
	.align		4
.L_58:
        /*0020*/ 	.byte	0x04, 0x36
        /*0022*/ 	.short	(.L_60 - .L_59)
.L_59:
        /*0024*/ 	.word	0x00000008
.L_60:


//--------------------- .nv.info._Z14set_row_in_tabPjjj --------------------------
	.section	.nv.info._Z14set_row_in_tabPjjj,"",@"SHT_CUDA_INFO"
	.sectionflags	@""
	.align	4


	//----- nvinfo : EIATTR_CUDA_API_VERSION
	.align		4
        /*0000*/ 	.byte	0x04, 0x37
        /*0002*/ 	.short	(.L_62 - .L_61)
.L_61:
        /*0004*/ 	.word	0x00000082


	//----- nvinfo : EIATTR_KPARAM_INFO
	.align		4
.L_62:
        /*0008*/ 	.byte	0x04, 0x17
        /*000a*/ 	.short	(.L_64 - .L_63)
.L_63:
        /*000c*/ 	.word	0x00000000
        /*0010*/ 	.short	0x0002
        /*0012*/ 	.short	0x000c
        /*0014*/ 	.byte	0x00, 0xf0, 0x11, 0x00


	//----- nvinfo : EIATTR_KPARAM_INFO
	.align		4
.L_64:
        /*0018*/ 	.byte	0x04, 0x17
        /*001a*/ 	.short	(.L_66 - .L_65)
.L_65:
        /*001c*/ 	.word	0x00000000
        /*0020*/ 	.short	0x0001
        /*0022*/ 	.short	0x0008
        /*0024*/ 	.byte	0x00, 0xf0, 0x11, 0x00


	//----- nvinfo : EIATTR_KPARAM_INFO
	.align		4
.L_66:
        /*0028*/ 	.byte	0x04, 0x17
        /*002a*/ 	.short	(.L_68 - .L_67)
.L_67:
        /*002c*/ 	.word	0x00000000
        /*0030*/ 	.short	0x0000
        /*0032*/ 	.short	0x0000
        /*0034*/ 	.byte	0x00, 0xf5, 0x21, 0x00


	//----- nvinfo : EIATTR_SPARSE_MMA_MASK
	.align		4
.L_68:
        /*0038*/ 	.byte	0x03, 0x50
        /*003a*/ 	.short	0x0000


	//----- nvinfo : EIATTR_MAXREG_COUNT
	.align		4
        /*003c*/ 	.byte	0x03, 0x1b
        /*003e*/ 	.short	0x00ff


	//----- nvinfo : EIATTR_MERCURY_ISA_VERSION
	.align		4
        /*0040*/ 	.byte	0x03, 0x5f
        /*0042*/ 	.short	0x0101


	//----- nvinfo : EIATTR_VRC_CTA_INIT_COUNT
	.align		4
        /*0044*/ 	.byte	0x02, 0x4a
	.zero		1
	.zero		1


	//----- nvinfo : EIATTR_EXIT_INSTR_OFFSETS
	.align		4
        /*0048*/ 	.byte	0x04, 0x1c
        /*004a*/ 	.short	(.L_70 - .L_69)


	//   ....[0]....
.L_69:
        /*004c*/ 	.word	0x00000080


	//   ....[1]....
        /*0050*/ 	.word	0x000001f0


	//----- nvinfo : EIATTR_CBANK_PARAM_SIZE
	.align		4
.L_70:
        /*0054*/ 	.byte	0x03, 0x19
        /*0056*/ 	.short	0x0010


	//----- nvinfo : EIATTR_PARAM_CBANK
	.align		4
        /*0058*/ 	.byte	0x04, 0x0a
        /*005a*/ 	.short	(.L_72 - .L_71)
	.align		4
.L_71:
        /*005c*/ 	.word	index@(.nv.constant0._Z14set_row_in_tabPjjj)
        /*0060*/ 	.short	0x0380
        /*0062*/ 	.short	0x0010


	//----- nvinfo : EIATTR_SW_WAR
	.align		4
.L_72:
        /*0064*/ 	.byte	0x04, 0x36
        /*0066*/ 	.short	(.L_74 - .L_73)
.L_73:
        /*0068*/ 	.word	0x00000008
.L_74:


//--------------------- .nv.callgraph             --------------------------
	.section	.nv.callgraph,"",@"SHT_CUDA_CALLGRAPH"
	.align	4
	.sectionentsize	8
	.align		4
        /*0000*/ 	.word	0x00000000
	.align		4
        /*0004*/ 	.word	0xffffffff
	.align		4
        /*0008*/ 	.word	0x00000000
	.align		4
        /*000c*/ 	.word	0xfffffffe
	.align		4
        /*0010*/ 	.word	0x00000000
	.align		4
        /*0014*/ 	.word	0xfffffffd
	.align		4
        /*0018*/ 	.word	0x00000000
	.align		4
        /*001c*/ 	.word	0xfffffffc


//--------------------- .nv.constant4             --------------------------
	.section	.nv.constant4,"a",@progbits
	.align	8
	.align		8
.nv.constant4:
        /*0000*/ 	.dword	_ZN34_INTERNAL_919e0fc9_4_k_cu_772fd6144cuda3std3__45__cpo5beginE
	.align		8
        /*0008*/ 	.dword	_ZN34_INTERNAL_919e0fc9_4_k_cu_772fd6144cuda3std3__45__cpo3endE
	.align		8
        /*0010*/ 	.dword	_ZN34_INTERNAL_919e0fc9_4_k_cu_772fd6144cuda3std3__45__cpo6cbeginE
	.align		8
        /*0018*/ 	.dword	_ZN34_INTERNAL_919e0fc9_4_k_cu_772fd6144cuda3std3__45__cpo4cendE
	.align		8
        /*0020*/ 	.dword	_ZN34_INTERNAL_919e0fc9_4_k_cu_772fd6144cuda3std3__45__cpo6rbeginE
	.align		8
        /*0028*/ 	.dword	_ZN34_INTERNAL_919e0fc9_4_k_cu_772fd6144cuda3std3__45__cpo4rendE
	.align		8
        /*0030*/ 	.dword	_ZN34_INTERNAL_919e0fc9_4_k_cu_772fd6144cuda3std3__45__cpo7crbeginE
	.align		8
        /*0038*/ 	.dword	_ZN34_INTERNAL_919e0fc9_4_k_cu_772fd6144cuda3std3__45__cpo5crendE
	.align		8
        /*0040*/ 	.dword	_ZN34_INTERNAL_919e0fc9_4_k_cu_772fd6144cuda3std3__436_GLOBAL__N__919e0fc9_4_k_cu_772fd6146ignoreE
	.align		8
        /*0048*/ 	.dword	_ZN34_INTERNAL_919e0fc9_4_k_cu_772fd6144cuda3std3__419piecewise_constructE
	.align		8
        /*0050*/ 	.dword	_ZN34_INTERNAL_919e0fc9_4_k_cu_772fd6144cuda3std3__48in_placeE
	.align		8
        /*0058*/ 	.dword	_ZN34_INTERNAL_919e0fc9_4_k_cu_772fd6144cuda3std3__420unreachable_sentinelE
	.align		8
        /*0060*/ 	.dword	_ZN34_INTERNAL_919e0fc9_4_k_cu_772fd6144cuda3std3__47nulloptE
	.align		8
        /*0068*/ 	.dword	_ZN34_INTERNAL_919e0fc9_4_k_cu_772fd6144cuda3std3__48unexpectE
	.align		8
        /*0070*/ 	.dword	_ZN34_INTERNAL_919e0fc9_4_k_cu_772fd6144cuda3std6ranges3__45__cpo4swapE
	.align		8
        /*0078*/ 	.dword	_ZN34_INTERNAL_919e0fc9_4_k_cu_772fd6144cuda3std6ranges3__45__cpo9iter_moveE
	.align		8
        /*0080*/ 	.dword	_ZN34_INTERNAL_919e0fc9_4_k_cu_772fd6144cuda3std6ranges3__45__cpo5beginE
	.align		8
        /*0088*/ 	.dword	_ZN34_INTERNAL_919e0fc9_4_k_cu_772fd6144cuda3std6ranges3__45__cpo3endE
	.align		8
        /*0090*/ 	.dword	_ZN34_INTERNAL_919e0fc9_4_k_cu_772fd6144cuda3std6ranges3__45__cpo6cbeginE
	.align		8
        /*0098*/ 	.dword	_ZN34_INTERNAL_919e0fc9_4_k_cu_772fd6144cuda3std6ranges3__45__cpo4cendE
	.align		8
        /*00a0*/ 	.dword	_ZN34_INTERNAL_919e0fc9_4_k_cu_772fd6144cuda3std6ranges3__45__cpo7advanceE
	.align		8
        /*00a8*/ 	.dword	_ZN34_INTERNAL_919e0fc9_4_k_cu_772fd6144cuda3std6ranges3__45__cpo9iter_swapE
	.align		8
        /*00b0*/ 	.dword	_ZN34_INTERNAL_919e0fc9_4_k_cu_772fd6144cuda3std6ranges3__45__cpo4nextE
	.align		8
        /*00b8*/ 	.dword	_ZN34_INTERNAL_919e0fc9_4_k_cu_772fd6144cuda3std6ranges3__45__cpo4prevE
	.align		8
        /*00c0*/ 	.dword	_ZN34_INTERNAL_919e0fc9_4_k_cu_772fd6144cuda3std6ranges3__45__cpo4dataE
	.align		8
        /*00c8*/ 	.dword	_ZN34_INTERNAL_919e0fc9_4_k_cu_772fd6144cuda3std6ranges3__45__cpo5cdataE
	.align		8
        /*00d0*/ 	.dword	_ZN34_INTERNAL_919e0fc9_4_k_cu_772fd6144cuda3std6ranges3__45__cpo4sizeE
	.align		8
        /*00d8*/ 	.dword	_ZN34_INTERNAL_919e0fc9_4_k_cu_772fd6144cuda3std6ranges3__45__cpo5ssizeE
	.align		8
        /*00e0*/ 	.dword	_ZN34_INTERNAL_919e0fc9_4_k_cu_772fd6144cuda3std6ranges3__45__cpo8distanceE
	.align		8
        /*00e8*/ 	.dword	_ZN34_INTERNAL_919e0fc9_4_k_cu_772fd6146thrust24THRUST_300001_SM_1000_NS8cuda_cub3parE
	.align		8
        /*00f0*/ 	.dword	_ZN34_INTERNAL_919e0fc9_4_k_cu_772fd6146thrust24THRUST_300001_SM_1000_NS8cuda_cub10par_nosyncE
	.align		8
        /*00f8*/ 	.dword	_ZN34_INTERNAL_919e0fc9_4_k_cu_772fd6146thrust24THRUST_300001_SM_1000_NS6system6detail10sequential3seqE
	.align		8
        /*0100*/ 	.dword	_ZN34_INTERNAL_919e0fc9_4_k_cu_772fd6146thrust24THRUST_300001_SM_1000_NS12placeholders2_1E
	.align		8
        /*0108*/ 	.dword	_ZN34_INTERNAL_919e0fc9_4_k_cu_772fd6146thrust24THRUST_300001_SM_1000_NS12placeholders2_2E
	.align		8
        /*0110*/ 	.dword	_ZN34_INTERNAL_919e0fc9_4_k_cu_772fd6146thrust24THRUST_300001_SM_1000_NS12placeholders2_3E
	.align		8
        /*0118*/ 	.dword	_ZN34_INTERNAL_919e0fc9_4_k_cu_772fd6146thrust24THRUST_300001_SM_1000_NS12placeholders2_4E
	.align		8
        /*0120*/ 	.dword	_ZN34_INTERNAL_919e0fc9_4_k_cu_772fd6146thrust24THRUST_300001_SM_1000_NS12placeholders2_5E
	.align		8
        /*0128*/ 	.dword	_ZN34_INTERNAL_919e0fc9_4_k_cu_772fd6146thrust24THRUST_300001_SM_1000_NS12placeholders2_6E
	.align		8
        /*0130*/ 	.dword	_ZN34_INTERNAL_919e0fc9_4_k_cu_772fd6146thrust24THRUST_300001_SM_1000_NS12placeholders2_7E
	.align		8
        /*0138*/ 	.dword	_ZN34_INTERNAL_919e0fc9_4_k_cu_772fd6146thrust24THRUST_300001_SM_1000_NS12placeholders2_8E
	.align		8
        /*0140*/ 	.dword	_ZN34_INTERNAL_919e0fc9_4_k_cu_772fd6146thrust24THRUST_300001_SM_1000_NS12placeholders2_9E
	.align		8
        /*0148*/ 	.dword	_ZN34_INTERNAL_919e0fc9_4_k_cu_772fd6146thrust24THRUST_300001_SM_1000_NS12placeholders3_10E
	.align		8
        /*0150*/ 	.dword	_ZN34_INTERNAL_919e0fc9_4_k_cu_772fd6146thrust24THRUST_300001_SM_1000_NS3seqE


//--------------------- .text._ZN3cub18CUB_300001_SM_10006detail11EmptyKernelIvEEvv --------------------------
	.section	.text._ZN3cub18CUB_300001_SM_10006detail11EmptyKernelIvEEvv,"ax",@progbits
	.align	128
        .global         _ZN3cub18CUB_300001_SM_10006detail11EmptyKernelIvEEvv
        .type           _ZN3cub18CUB_300001_SM_10006detail11EmptyKernelIvEEvv,@function
        .size           _ZN3cub18CUB_300001_SM_10006detail11EmptyKernelIvEEvv,(.L_x_2 - _ZN3cub18CUB_300001_SM_10006detail11EmptyKernelIvEEvv)
        .other          _ZN3cub18CUB_300001_SM_10006detail11EmptyKernelIvEEvv,@"STO_CUDA_ENTRY STV_DEFAULT"
_ZN3cub18CUB_300001_SM_10006detail11EmptyKernelIvEEvv:
.text._ZN3cub18CUB_300001_SM_10006detail11EmptyKernelIvEEvv:
[----:B------:R-:W-:Y:S01]  /*0000*/  LDC R1, c[0x0][0x37c] ;  /* 0x0000df00ff017b82 */ /* 0x000fe20000000800 */
[----:B------:R-:W-:Y:S05]  /*0010*/  EXIT ;  /* 0x000000000000794d */ /* 0x000fea0003800000 */
.L_x_0:
[----:B------:R-:W-:-:S00]  /*0020*/  BRA `(.L_x_0) ;  /* 0xfffffffc00fc7947 */ /* 0x000fc0000383ffff */
[----:B------:R-:W-:-:S00]  /*0030*/  NOP ;  /* 0x0000000000007918 */ /* 0x000fc00000000000 */
        /* <DEDUP_REMOVED lines=12> */
.L_x_2:


//--------------------- .text._Z14set_row_in_tabPjjj --------------------------
	.section	.text._Z14set_row_in_tabPjjj,"ax",@progbits
	.align	128
        .global         _Z14set_row_in_tabPjjj
        .type           _Z14set_row_in_tabPjjj,@function
        .size           _Z14set_row_in_tabPjjj,(.L_x_3 - _Z14set_row_in_tabPjjj)
        .other          _Z14set_row_in_tabPjjj,@"STO_CUDA_ENTRY STV_DEFAULT"
_Z14set_row_in_tabPjjj:
.text._Z14set_row_in_tabPjjj:
[----:B------:R-:W-:Y:S01]  /*0000*/  LDC R1, c[0x0][0x37c] ;  /* 0x0000df00ff017b82 */ /* 0x000fe20000000800 */
[----:B------:R-:W0:Y:S07]  /*0010*/  S2R R0, SR_TID.X ;  /* 0x0000000000007919 */ /* 0x000e2e0000002100 */
[----:B------:R-:W0:Y:S01]  /*0020*/  S2UR UR6, SR_CTAID.X ;  /* 0x00000000000679c3 */ /* 0x000e220000002500 */
[----:B------:R-:W1:Y:S07]  /*0030*/  LDCU.64 UR4, c[0x0][0x388] ;  /* 0x00007100ff0477ac */ /* 0x000e6e0008000a00 */
[----:B------:R-:W0:Y:S01]  /*0040*/  LDC R5, c[0x0][0x360] ;  /* 0x0000d800ff057b82 */ /* 0x000e220000000800 */
[----:B-1----:R-:W-:Y:S01]  /*0050*/  UIMAD UR4, UR5, UR4, URZ ;  /* 0x00000004050472a4 */ /* 0x002fe2000f8e02ff */
[----:B0-----:R-:W-:-:S05]  /*0060*/  IMAD R5, R5, UR6, R0 ;  /* 0x0000000605057c24 */ /* 0x001fca000f8e0200 */
[----:B------:R-:W-:-:S13]  /*0070*/  ISETP.GE.U32.AND P0, PT, R5, UR4, PT ;  /* 0x0000000405007c0c */ /* 0x000fda000bf06070 */
[----:B------:R-:W-:Y:S05]  /*0080*/  @P0 EXIT ;  /* 0x000000000000094d */ /* 0x000fea0003800000 */
[----:B------:R-:W0:Y:S01]  /*0090*/  I2F.U32.RP R0, UR5 ;  /* 0x0000000500007d06 */ /* 0x000e220008209000 */
[----:B------:R-:W-:Y:S01]  /*00a0*/  IMAD.MOV.U32 R2, RZ, RZ, RZ ;  /* 0x000000ffff027224 */ /* 0x000fe200078e00ff */
[----:B------:R-:W1:Y:S01]  /*00b0*/  LDCU.64 UR6, c[0x0][0x358] ;  /* 0x00006b00ff0677ac */ /* 0x000e620008000a00 */
[----:B------:R-:W-:-:S05]  /*00c0*/  ISETP.NE.U32.AND P2, PT, RZ, UR5, PT ;  /* 0x00000005ff007c0c */ /* 0x000fca000bf45070 */
[----:B0-----:R-:W0:Y:S02]  /*00d0*/  MUFU.RCP R0, R0 ;  /* 0x0000000000007308 */ /* 0x001e240000001000 */
[----:B0-----:R-:W-:-:S06]  /*00e0*/  IADD3 R4, PT, PT, R0, 0xffffffe, RZ ;  /* 0x0ffffffe00047810 */ /* 0x001fcc0007ffe0ff */
[----:B------:R-:W0:Y:S02]  /*00f0*/  F2I.FTZ.U32.TRUNC.NTZ R3, R4 ;  /* 0x0000000400037305 */ /* 0x000e24000021f000 */
[----:B0-----:R-:W-:-:S05]  /*0100*/  IADD3 R7, PT, PT, RZ, -R3, RZ ;  /* 0x80000003ff077210 */ /* 0x001fca0007ffe0ff */
[----:B------:R-:W-:-:S04]  /*0110*/  IMAD R7, R7, UR5, RZ ;  /* 0x0000000507077c24 */ /* 0x000fc8000f8e02ff */
[----:B------:R-:W-:-:S06]  /*0120*/  IMAD.HI.U32 R2, R3, R7, R2 ;  /* 0x0000000703027227 */ /* 0x000fcc00078e0002 */
[----:B------:R-:W-:Y:S02]  /*0130*/  IMAD.HI.U32 R7, R2, R5, RZ ;  /* 0x0000000502077227 */ /* 0x000fe400078e00ff */
[----:B------:R-:W0:Y:S03]  /*0140*/  LDC.64 R2, c[0x0][0x380] ;  /* 0x0000e000ff027b82 */ /* 0x000e260000000a00 */
[----:B------:R-:W-:-:S05]  /*0150*/  IADD3 R6, PT, PT, -R7, RZ, RZ ;  /* 0x000000ff07067210 */ /* 0x000fca0007ffe1ff */
[----:B------:R-:W-:-:S05]  /*0160*/  IMAD R6, R6, UR5, R5 ;  /* 0x0000000506067c24 */ /* 0x000fca000f8e0205 */
[----:B------:R-:W-:Y:S01]  /*0170*/  ISETP.GE.U32.AND P0, PT, R6, UR5, PT ;  /* 0x0000000506007c0c */ /* 0x000fe2000bf06070 */
[----:B0-----:R-:W-:-:S12]  /*0180*/  IMAD.WIDE.U32 R2, R5, 0x4, R2 ;  /* 0x0000000405027825 */ /* 0x001fd800078e0002 */
[----:B------:R-:W-:Y:S01]  /*0190*/  @P0 IADD3 R7, PT, PT, R7, 0x1, RZ ;  /* 0x0000000107070810 */ /* 0x000fe20007ffe0ff */
[----:B------:R-:W-:-:S05]  /*01a0*/  @P0 VIADD R6, R6, -UR5 ;  /* 0x8000000506060c36 */ /* 0x000fca0008000000 */
[----:B------:R-:W-:-:S13]  /*01b0*/  ISETP.GE.U32.AND P1, PT, R6, UR5, PT ;  /* 0x0000000506007c0c */ /* 0x000fda000bf26070 */
[----:B------:R-:W-:Y:S01]  /*01c0*/  @P1 VIADD R7, R7, 0x1 ;  /* 0x0000000107071836 */ /* 0x000fe20000000000 */
[----:B------:R-:W-:-:S05]  /*01d0*/  @!P2 LOP3.LUT R7, RZ, UR5, RZ, 0x33, !PT ;  /* 0x00000005ff07ac12 */ /* 0x000fca000f8e33ff */
[----:B-1----:R-:W-:Y:S01]  /*01e0*/  STG.E desc[UR6][R2.64], R7 ;  /* 0x0000000702007986 */ /* 0x002fe2000c101906 */
[----:B------:R-:W-:Y:S05]  /*01f0*/  EXIT ;  /* 0x000000000000794d */ /* 0x000fea0003800000 */
.L_x_1:
        /* <DEDUP_REMOVED lines=16> */
.L_x_3:


//--------------------- .nv.shared.reserved.0     --------------------------
	.section	.nv.shared.reserved.0,"aw",@nobits
	.weak		__nv_reservedSMEM_offset_0_alias
	.size		__nv_reservedSMEM_offset_0_alias, 0, 64
	.other		__nv_reservedSMEM_offset_0_alias,@"STO_CUDA_RESERVED_SHARED STV_DEFAULT"
__nv_reservedSMEM_offset_0_alias:
	.zero		0
	.zero		64


//--------------------- .nv.global                --------------------------
	.section	.nv.global,"aw",@nobits
.nv.global:
	.type		_ZN34_INTERNAL_919e0fc9_4_k_cu_772fd6146thrust24THRUST_300001_SM_1000_NS3seqE,@object
	.size		_ZN34_INTERNAL_919e0fc9_4_k_cu_772fd6146thrust24THRUST_300001_SM_1000_NS3seqE,(_ZN34_INTERNAL_919e0fc9_4_k_cu_772fd6144cuda3std3__48in_placeE - _ZN34_INTERNAL_919e0fc9_4_k_cu_772fd6146thrust24THRUST_300001_SM_1000_NS3seqE)
_ZN34_INTERNAL_919e0fc9_4_k_cu_772fd6146thrust24THRUST_300001_SM_1000_NS3seqE:
	.zero		1
	.type		_ZN34_INTERNAL_919e0fc9_4_k_cu_772fd6144cuda3std3__48in_placeE,@object
	.size		_ZN34_INTERNAL_919e0fc9_4_k_cu_772fd6144cuda3std3__48in_placeE,(_ZN34_INTERNAL_919e0fc9_4_k_cu_772fd6144cuda3std6ranges3__45__cpo4sizeE - _ZN34_INTERNAL_919e0fc9_4_k_cu_772fd6144cuda3std3__48in_placeE)
_ZN34_INTERNAL_919e0fc9_4_k_cu_772fd6144cuda3std3__48in_placeE:
	.zero		1
	.type		_ZN34_INTERNAL_919e0fc9_4_k_cu_772fd6144cuda3std6ranges3__45__cpo4sizeE,@object
	.size		_ZN34_INTERNAL_919e0fc9_4_k_cu_772fd6144cuda3std6ranges3__45__cpo4sizeE,(_ZN34_INTERNAL_919e0fc9_4_k_cu_772fd6146thrust24THRUST_300001_SM_1000_NS12placeholders2_3E - _ZN34_INTERNAL_919e0fc9_4_k_cu_772fd6144cuda3std6ranges3__45__cpo4sizeE)
_ZN34_INTERNAL_919e0fc9_4_k_cu_772fd6144cuda3std6ranges3__45__cpo4sizeE:
	.zero		1
	.type		_ZN34_INTERNAL_919e0fc9_4_k_cu_772fd6146thrust24THRUST_300001_SM_1000_NS12placeholders2_3E,@object
	.size		_ZN34_INTERNAL_919e0fc9_4_k_cu_772fd6146thrust24THRUST_300001_SM_1000_NS12placeholders2_3E,(_ZN34_INTERNAL_919e0fc9_4_k_cu_772fd6144cuda3std3__45__cpo6cbeginE - _ZN34_INTERNAL_919e0fc9_4_k_cu_772fd6146thrust24THRUST_300001_SM_1000_NS12placeholders2_3E)
_ZN34_INTERNAL_919e0fc9_4_k_cu_772fd6146thrust24THRUST_300001_SM_1000_NS12placeholders2_3E:
	.zero		1
	.type		_ZN34_INTERNAL_919e0fc9_4_k_cu_772fd6144cuda3std3__45__cpo6cbeginE,@object
	.size		_ZN34_INTERNAL_919e0fc9_4_k_cu_772fd6144cuda3std3__45__cpo6cbeginE,(_ZN34_INTERNAL_919e0fc9_4_k_cu_772fd6144cuda3std6ranges3__45__cpo6cbeginE - _ZN34_INTERNAL_919e0fc9_4_k_cu_772fd6144cuda3std3__45__cpo6cbeginE)
_ZN34_INTERNAL_919e0fc9_4_k_cu_772fd6144cuda3std3__45__cpo6cbeginE:
	.zero		1
	.type		_ZN34_INTERNAL_919e0fc9_4_k_cu_772fd6144cuda3std6ranges3__45__cpo6cbeginE,@object
	.size		_ZN34_INTERNAL_919e0fc9_4_k_cu_772fd6144cuda3std6ranges3__45__cpo6cbeginE,(_ZN34_INTERNAL_919e0fc9_4_k_cu_772fd6146thrust24THRUST_300001_SM_1000_NS12placeholders2_7E - _ZN34_INTERNAL_919e0fc9_4_k_cu_772fd6144cuda3std6ranges3__45__cpo6cbeginE)
_ZN34_INTERNAL_919e0fc9_4_k_cu_772fd6144cuda3std6ranges3__45__cpo6cbeginE:
	.zero		1
	.type		_ZN34_INTERNAL_919e0fc9_4_k_cu_772fd6146thrust24THRUST_300001_SM_1000_NS12placeholders2_7E,@object
	.size		_ZN34_INTERNAL_919e0fc9_4_k_cu_772fd6146thrust24THRUST_300001_SM_1000_NS12placeholders2_7E,(_ZN34_INTERNAL_919e0fc9_4_k_cu_772fd6144cuda3std3__45__cpo7crbeginE - _ZN34_INTERNAL_919e0fc9_4_k_cu_772fd6146thrust24THRUST_300001_SM_1000_NS12placeholders2_7E)
_ZN34_INTERNAL_919e0fc9_4_k_cu_772fd6146thrust24THRUST_300001_SM_1000_NS12placeholders2_7E:
	.zero		1
	.type		_ZN34_INTERNAL_919e0fc9_4_k_cu_772fd6144cuda3std3__45__cpo7crbeginE,@object
	.size		_ZN34_INTERNAL_919e0fc9_4_k_cu_772fd6144cuda3std3__45__cpo7crbeginE,(_ZN34_INTERNAL_919e0fc9_4_k_cu_772fd6144cuda3std6ranges3__45__cpo4nextE - _ZN34_INTERNAL_919e0fc9_4_k_cu_772fd6144cuda3std3__45__cpo7crbeginE)
_ZN34_INTERNAL_919e0fc9_4_k_cu_772fd6144cuda3std3__45__cpo7crbeginE:
	.zero		1
	.type		_ZN34_INTERNAL_919e0fc9_4_k_cu_772fd6144cuda3std6ranges3__45__cpo4nextE,@object
	.size		_ZN34_INTERNAL_919e0fc9_4_k_cu_772fd6144cuda3std6ranges3__45__cpo4nextE,(_ZN34_INTERNAL_919e0fc9_4_k_cu_772fd6144cuda3std6ranges3__45__cpo4swapE - _ZN34_INTERNAL_919e0fc9_4_k_cu_772fd6144cuda3std6ranges3__45__cpo4nextE)
_ZN34_INTERNAL_919e0fc9_4_k_cu_772fd6144cuda3std6ranges3__45__cpo4nextE:
	.zero		1
	.type		_ZN34_INTERNAL_919e0fc9_4_k_cu_772fd6144cuda3std6ranges3__45__cpo4swapE,@object
	.size		_ZN34_INTERNAL_919e0fc9_4_k_cu_772fd6144cuda3std6ranges3__45__cpo4swapE,(_ZN34_INTERNAL_919e0fc9_4_k_cu_772fd6146thrust24THRUST_300001_SM_1000_NS8cuda_cub10par_nosyncE - _ZN34_INTERNAL_919e0fc9_4_k_cu_772fd6144cuda3std6ranges3__45__cpo4swapE)
_ZN34_INTERNAL_919e0fc9_4_k_cu_772fd6144cuda3std6ranges3__45__cpo4swapE:
	.zero		1
	.type		_ZN34_INTERNAL_919e0fc9_4_k_cu_772fd6146thrust24THRUST_300001_SM_1000_NS8cuda_cub10par_nosyncE,@object
	.size		_ZN34_INTERNAL_919e0fc9_4_k_cu_772fd6146thrust24THRUST_300001_SM_1000_NS8cuda_cub10par_nosyncE,(_ZN34_INTERNAL_919e0fc9_4_k_cu_772fd6146thrust24THRUST_300001_SM_1000_NS12placeholders2_9E - _ZN34_INTERNAL_919e0fc9_4_k_cu_772fd6146thrust24THRUST_300001_SM_1000_NS8cuda_cub10par_nosyncE)
_ZN34_INTERNAL_919e0fc9_4_k_cu_772fd6146thrust24THRUST_300001_SM_1000_NS8cuda_cub10par_nosyncE:
	.zero		1
	.type		_ZN34_INTERNAL_919e0fc9_4_k_cu_772fd6146thrust24THRUST_300001_SM_1000_NS12placeholders2_9E,@object
	.size		_ZN34_INTERNAL_919e0fc9_4_k_cu_772fd6146thrust24THRUST_300001_SM_1000_NS12placeholders2_9E,(_ZN34_INTERNAL_919e0fc9_4_k_cu_772fd6144cuda3std3__436_GLOBAL__N__919e0fc9_4_k_cu_772fd6146ignoreE - _ZN34_INTERNAL_919e0fc9_4_k_cu_772fd6146thrust24THRUST_300001_SM_1000_NS12placeholders2_9E)
_ZN34_INTERNAL_919e0fc9_4_k_cu_772fd6146thrust24THRUST_300001_SM_1000_NS12placeholders2_9E:
	.zero		1
	.type		_ZN34_INTERNAL_919e0fc9_4_k_cu_772fd6144cuda3std3__436_GLOBAL__N__919e0fc9_4_k_cu_772fd6146ignoreE,@object
	.size		_ZN34_INTERNAL_919e0fc9_4_k_cu_772fd6144cuda3std3__436_GLOBAL__N__919e0fc9_4_k_cu_772fd6146ignoreE,(_ZN34_INTERNAL_919e0fc9_4_k_cu_772fd6144cuda3std6ranges3__45__cpo4dataE - _ZN34_INTERNAL_919e0fc9_4_k_cu_772fd6144cuda3std3__436_GLOBAL__N__919e0fc9_4_k_cu_772fd6146ignoreE)
_ZN34_INTERNAL_919e0fc9_4_k_cu_772fd6144cuda3std3__436_GLOBAL__N__919e0fc9_4_k_cu_772fd6146ignoreE:
	.zero		1
	.type		_ZN34_INTERNAL_919e0fc9_4_k_cu_772fd6144cuda3std6ranges3__45__cpo4dataE,@object
	.size		_ZN34_INTERNAL_919e0fc9_4_k_cu_772fd6144cuda3std6ranges3__45__cpo4dataE,(_ZN34_INTERNAL_919e0fc9_4_k_cu_772fd6146thrust24THRUST_300001_SM_1000_NS12placeholders2_1E - _ZN34_INTERNAL_919e0fc9_4_k_cu_772fd6144cuda3std6ranges3__45__cpo4dataE)
_ZN34_INTERNAL_919e0fc9_4_k_cu_772fd6144cuda3std6ranges3__45__cpo4dataE:
	.zero		1
	.type		_ZN34_INTERNAL_919e0fc9_4_k_cu_772fd6146thrust24THRUST_300001_SM_1000_NS12placeholders2_1E,@object
	.size		_ZN34_INTERNAL_919e0fc9_4_k_cu_772fd6146thrust24THRUST_300001_SM_1000_NS12placeholders2_1E,(_ZN34_INTERNAL_919e0fc9_4_k_cu_772fd6144cuda3std3__45__cpo5beginE - _ZN34_INTERNAL_919e0fc9_4_k_cu_772fd6146thrust24THRUST_300001_SM_1000_NS12placeholders2_1E)
_ZN34_INTERNAL_919e0fc9_4_k_cu_772fd6146thrust24THRUST_300001_SM_1000_NS12placeholders2_1E:
	.zero		1
	.type		_ZN34_INTERNAL_919e0fc9_4_k_cu_772fd6144cuda3std3__45__cpo5beginE,@object
	.size		_ZN34_INTERNAL_919e0fc9_4_k_cu_772fd6144cuda3std3__45__cpo5beginE,(_ZN34_INTERNAL_919e0fc9_4_k_cu_772fd6144cuda3std6ranges3__45__cpo5beginE - _ZN34_INTERNAL_919e0fc9_4_k_cu_772fd6144cuda3std3__45__cpo5beginE)
_ZN34_INTERNAL_919e0fc9_4_k_cu_772fd6144cuda3std3__45__cpo5beginE:
	.zero		1
	.type		_ZN34_INTERNAL_919e0fc9_4_k_cu_772fd6144cuda3std6ranges3__45__cpo5beginE,@object
	.size		_ZN34_INTERNAL_919e0fc9_4_k_cu_772fd6144cuda3std6ranges3__45__cpo5beginE,(_ZN34_INTERNAL_919e0fc9_4_k_cu_772fd6146thrust24THRUST_300001_SM_1000_NS12placeholders2_5E - _ZN34_INTERNAL_919e0fc9_4_k_cu_772fd6144cuda3std6ranges3__45__cpo5beginE)
_ZN34_INTERNAL_919e0fc9_4_k_cu_772fd6144cuda3std6ranges3__45__cpo5beginE:
	.zero		1
	.type		_ZN34_INTERNAL_919e0fc9_4_k_cu_772fd6146thrust24THRUST_300001_SM_1000_NS12placeholders2_5E,@object
	.size		_ZN34_INTERNAL_919e0fc9_4_k_cu_772fd6146thrust24THRUST_300001_SM_1000_NS12placeholders2_5E,(_ZN34_INTERNAL_919e0fc9_4_k_cu_772fd6144cuda3std3__45__cpo6rbeginE - _ZN34_INTERNAL_919e0fc9_4_k_cu_772fd6146thrust24THRUST_300001_SM_1000_NS12placeholders2_5E)
_ZN34_INTERNAL_919e0fc9_4_k_cu_772fd6146thrust24THRUST_300001_SM_1000_NS12placeholders2_5E:
	.zero		1
	.type		_ZN34_INTERNAL_919e0fc9_4_k_cu_772fd6144cuda3std3__45__cpo6rbeginE,@object
	.size		_ZN34_INTERNAL_919e0fc9_4_k_cu_772fd6144cuda3std3__45__cpo6rbeginE,(_ZN34_INTERNAL_919e0fc9_4_k_cu_772fd6144cuda3std6ranges3__45__cpo7advanceE - _ZN34_INTERNAL_919e0fc9_4_k_cu_772fd6144cuda3std3__45__cpo6rbeginE)
_ZN34_INTERNAL_919e0fc9_4_k_cu_772fd6144cuda3std3__45__cpo6rbeginE:
	.zero		1
	.type		_ZN34_INTERNAL_919e0fc9_4_k_cu_772fd6144cuda3std6ranges3__45__cpo7advanceE,@object
	.size		_ZN34_INTERNAL_919e0fc9_4_k_cu_772fd6144cuda3std6ranges3__45__cpo7advanceE,(_ZN34_INTERNAL_919e0fc9_4_k_cu_772fd6144cuda3std3__47nulloptE - _ZN34_INTERNAL_919e0fc9_4_k_cu_772fd6144cuda3std6ranges3__45__cpo7advanceE)
_ZN34_INTERNAL_919e0fc9_4_k_cu_772fd6144cuda3std6ranges3__45__cpo7advanceE:
	.zero		1
	.type		_ZN34_INTERNAL_919e0fc9_4_k_cu_772fd6144cuda3std3__47nulloptE,@object
	.size		_ZN34_INTERNAL_919e0fc9_4_k_cu_772fd6144cuda3std3__47nulloptE,(_ZN34_INTERNAL_919e0fc9_4_k_cu_772fd6144cuda3std6ranges3__45__cpo8distanceE - _ZN34_INTERNAL_919e0fc9_4_k_cu_772fd6144cuda3std3__47nulloptE)
_ZN34_INTERNAL_919e0fc9_4_k_cu_772fd6144cuda3std3__47nulloptE:
	.zero		1
	.type		_ZN34_INTERNAL_919e0fc9_4_k_cu_772fd6144cuda3std6ranges3__45__cpo8distanceE,@object
	.size		_ZN34_INTERNAL_919e0fc9_4_k_cu_772fd6144cuda3std6ranges3__45__cpo8distanceE,(_ZN34_INTERNAL_919e0fc9_4_k_cu_772fd6146thrust24THRUST_300001_SM_1000_NS12placeholders3_10E - _ZN34_INTERNAL_919e0fc9_4_k_cu_772fd6144cuda3std6ranges3__45__cpo8distanceE)
_ZN34_INTERNAL_919e0fc9_4_k_cu_772fd6144cuda3std6ranges3__45__cpo8distanceE:
	.zero		1
	.type		_ZN34_INTERNAL_919e0fc9_4_k_cu_772fd6146thrust24THRUST_300001_SM_1000_NS12placeholders3_10E,@object
	.size		_ZN34_INTERNAL_919e0fc9_4_k_cu_772fd6146thrust24THRUST_300001_SM_1000_NS12placeholders3_10E,(_ZN34_INTERNAL_919e0fc9_4_k_cu_772fd6144cuda3std3__419piecewise_constructE - _ZN34_INTERNAL_919e0fc9_4_k_cu_772fd6146thrust24THRUST_300001_SM_1000_NS12placeholders3_10E)
_ZN34_INTERNAL_919e0fc9_4_k_cu_772fd6146thrust24THRUST_300001_SM_1000_NS12placeholders3_10E:
	.zero		1
	.type		_ZN34_INTERNAL_919e0fc9_4_k_cu_772fd6144cuda3std3__419piecewise_constructE,@object
	.size		_ZN34_INTERNAL_919e0fc9_4_k_cu_772fd6144cuda3std3__419piecewise_constructE,(_ZN34_INTERNAL_919e0fc9_4_k_cu_772fd6144cuda3std6ranges3__45__cpo5cdataE - _ZN34_INTERNAL_919e0fc9_4_k_cu_772fd6144cuda3std3__419piecewise_constructE)
_ZN34_INTERNAL_919e0fc9_4_k_cu_772fd6144cuda3std3__419piecewise_constructE:
	.zero		1
	.type		_ZN34_INTERNAL_919e0fc9_4_k_cu_772fd6144cuda3std6ranges3__45__cpo5cdataE,@object
	.size		_ZN34_INTERNAL_919e0fc9_4_k_cu_772fd6144cuda3std6ranges3__45__cpo5cdataE,(_ZN34_INTERNAL_919e0fc9_4_k_cu_772fd6146thrust24THRUST_300001_SM_1000_NS12placeholders2_2E - _ZN34_INTERNAL_919e0fc9_4_k_cu_772fd6144cuda3std6ranges3__45__cpo5cdataE)
_ZN34_INTERNAL_919e0fc9_4_k_cu_772fd6144cuda3std6ranges3__45__cpo5cdataE:
	.zero		1
	.type		_ZN34_INTERNAL_919e0fc9_4_k_cu_772fd6146thrust24THRUST_300001_SM_1000_NS12placeholders2_2E,@object
	.size		_ZN34_INTERNAL_919e0fc9_4_k_cu_772fd6146thrust24THRUST_300001_SM_1000_NS12placeholders2_2E,(_ZN34_INTERNAL_919e0fc9_4_k_cu_772fd6144cuda3std3__45__cpo3endE - _ZN34_INTERNAL_919e0fc9_4_k_cu_772fd6146thrust24THRUST_300001_SM_1000_NS12placeholders2_2E)
_ZN34_INTERNAL_919e0fc9_4_k_cu_772fd6146thrust24THRUST_300001_SM_1000_NS12placeholders2_2E:
	.zero		1
	.type		_ZN34_INTERNAL_919e0fc9_4_k_cu_772fd6144cuda3std3__45__cpo3endE,@object
	.size		_ZN34_INTERNAL_919e0fc9_4_k_cu_772fd6144cuda3std3__45__cpo3endE,(_ZN34_INTERNAL_919e0fc9_4_k_cu_772fd6144cuda3std6ranges3__45__cpo3endE - _ZN34_INTERNAL_919e0fc9_4_k_cu_772fd6144cuda3std3__45__cpo3endE)
_ZN34_INTERNAL_919e0fc9_4_k_cu_772fd6144cuda3std3__45__cpo3endE:
	.zero		1
	.type		_ZN34_INTERNAL_919e0fc9_4_k_cu_772fd6144cuda3std6ranges3__45__cpo3endE,@object
	.size		_ZN34_INTERNAL_919e0fc9_4_k_cu_772fd6144cuda3std6ranges3__45__cpo3endE,(_ZN34_INTERNAL_919e0fc9_4_k_cu_772fd6146thrust24THRUST_300001_SM_1000_NS12placeholders2_6E - _ZN34_INTERNAL_919e0fc9_4_k_cu_772fd6144cuda3std6ranges3__45__cpo3endE)
_ZN34_INTERNAL_919e0fc9_4_k_cu_772fd6144cuda3std6ranges3__45__cpo3endE:
	.zero		1
	.type		_ZN34_INTERNAL_919e0fc9_4_k_cu_772fd6146thrust24THRUST_300001_SM_1000_NS12placeholders2_6E,@object
	.size		_ZN34_INTERNAL_919e0fc9_4_k_cu_772fd6146thrust24THRUST_300001_SM_1000_NS12placeholders2_6E,(_ZN34_INTERNAL_919e0fc9_4_k_cu_772fd6144cuda3std3__45__cpo4rendE - _ZN34_INTERNAL_919e0fc9_4_k_cu_772fd6146thrust24THRUST_300001_SM_1000_NS12placeholders2_6E)
_ZN34_INTERNAL_919e0fc9_4_k_cu_772fd6146thrust24THRUST_300001_SM_1000_NS12placeholders2_6E:
	.zero		1
	.type		_ZN34_INTERNAL_919e0fc9_4_k_cu_772fd6144cuda3std3__45__cpo4rendE,@object
	.size		_ZN34_INTERNAL_919e0fc9_4_k_cu_772fd6144cuda3std3__45__cpo4rendE,(_ZN34_INTERNAL_919e0fc9_4_k_cu_772fd6144cuda3std6ranges3__45__cpo9iter_swapE - _ZN34_INTERNAL_919e0fc9_4_k_cu_772fd6144cuda3std3__45__cpo4rendE)
_ZN34_INTERNAL_919e0fc9_4_k_cu_772fd6144cuda3std3__45__cpo4rendE:
	.zero		1
	.type		_ZN34_INTERNAL_919e0fc9_4_k_cu_772fd6144cuda3std6ranges3__45__cpo9iter_swapE,@object
	.size		_ZN34_INTERNAL_919e0fc9_4_k_cu_772fd6144cuda3std6ranges3__45__cpo9iter_swapE,(_ZN34_INTERNAL_919e0fc9_4_k_cu_772fd6144cuda3std3__48unexpectE - _ZN34_INTERNAL_919e0fc9_4_k_cu_772fd6144cuda3std6ranges3__45__cpo9iter_swapE)
_ZN34_INTERNAL_919e0fc9_4_k_cu_772fd6144cuda3std6ranges3__45__cpo9iter_swapE:
	.zero		1
	.type		_ZN34_INTERNAL_919e0fc9_4_k_cu_772fd6144cuda3std3__48unexpectE,@object
	.size		_ZN34_INTERNAL_919e0fc9_4_k_cu_772fd6144cuda3std3__48unexpectE,(_ZN34_INTERNAL_919e0fc9_4_k_cu_772fd6146thrust24THRUST_300001_SM_1000_NS8cuda_cub3parE - _ZN34_INTERNAL_919e0fc9_4_k_cu_772fd6144cuda3std3__48unexpectE)
_ZN34_INTERNAL_919e0fc9_4_k_cu_772fd6144cuda3std3__48unexpectE:
	.zero		1
	.type		_ZN34_INTERNAL_919e0fc9_4_k_cu_772fd6146thrust24THRUST_300001_SM_1000_NS8cuda_cub3parE,@object
	.size		_ZN34_INTERNAL_919e0fc9_4_k_cu_772fd6146thrust24THRUST_300001_SM_1000_NS8cuda_cub3parE,(_ZN34_INTERNAL_919e0fc9_4_k_cu_772fd6146thrust24THRUST_300001_SM_1000_NS12placeholders2_4E - _ZN34_INTERNAL_919e0fc9_4_k_cu_772fd6146thrust24THRUST_300001_SM_1000_NS8cuda_cub3parE)
_ZN34_INTERNAL_919e0fc9_4_k_cu_772fd6146thrust24THRUST_300001_SM_1000_NS8cuda_cub3parE:
	.zero		1
	.type		_ZN34_INTERNAL_919e0fc9_4_k_cu_772fd6146thrust24THRUST_300001_SM_1000_NS12placeholders2_4E,@object
	.size		_ZN34_INTERNAL_919e0fc9_4_k_cu_772fd6146thrust24THRUST_300001_SM_1000_NS12placeholders2_4E,(_ZN34_INTERNAL_919e0fc9_4_k_cu_772fd6144cuda3std3__45__cpo4cendE - _ZN34_INTERNAL_919e0fc9_4_k_cu_772fd6146thrust24THRUST_300001_SM_1000_NS12placeholders2_4E)
_ZN34_INTERNAL_919e0fc9_4_k_cu_772fd6146thrust24THRUST_300001_SM_1000_NS12placeholders2_4E:
	.zero		1
	.type		_ZN34_INTERNAL_919e0fc9_4_k_cu_772fd6144cuda3std3__45__cpo4cendE,@object
	.size		_ZN34_INTERNAL_919e0fc9_4_k_cu_772fd6144cuda3std3__45__cpo4cendE,(_ZN34_INTERNAL_919e0fc9_4_k_cu_772fd6144cuda3std6ranges3__45__cpo4cendE - _ZN34_INTERNAL_919e0fc9_4_k_cu_772fd6144cuda3std3__45__cpo4cendE)
_ZN34_INTERNAL_919e0fc9_4_k_cu_772fd6144cuda3std3__45__cpo4cendE:
	.zero		1
	.type		_ZN34_INTERNAL_919e0fc9_4_k_cu_772fd6144cuda3std6ranges3__45__cpo4cendE,@object
	.size		_ZN34_INTERNAL_919e0fc9_4_k_cu_772fd6144cuda3std6ranges3__45__cpo4cendE,(_ZN34_INTERNAL_919e0fc9_4_k_cu_772fd6144cuda3std3__420unreachable_sentinelE - _ZN34_INTERNAL_919e0fc9_4_k_cu_772fd6144cuda3std6ranges3__45__cpo4cendE)
_ZN34_INTERNAL_919e0fc9_4_k_cu_772fd6144cuda3std6ranges3__45__cpo4cendE:
	.zero		1
	.type		_ZN34_INTERNAL_919e0fc9_4_k_cu_772fd6144cuda3std3__420unreachable_sentinelE,@object
	.size		_ZN34_INTERNAL_919e0fc9_4_k_cu_772fd6144cuda3std3__420unreachable_sentinelE,(_ZN34_INTERNAL_919e0fc9_4_k_cu_772fd6144cuda3std6ranges3__45__cpo5ssizeE - _ZN34_INTERNAL_919e0fc9_4_k_cu_772fd6144cuda3std3__420unreachable_sentinelE)
_ZN34_INTERNAL_919e0fc9_4_k_cu_772fd6144cuda3std3__420unreachable_sentinelE:
	.zero		1
	.type		_ZN34_INTERNAL_919e0fc9_4_k_cu_772fd6144cuda3std6ranges3__45__cpo5ssizeE,@object
	.size		_ZN34_INTERNAL_919e0fc9_4_k_cu_772fd6144cuda3std6ranges3__45__cpo5ssizeE,(_ZN34_INTERNAL_919e0fc9_4_k_cu_772fd6146thrust24THRUST_300001_SM_1000_NS12placeholders2_8E - _ZN34_INTERNAL_919e0fc9_4_k_cu_772fd6144cuda3std6ranges3__45__cpo5ssizeE)
_ZN34_INTERNAL_919e0fc9_4_k_cu_772fd6144cuda3std6ranges3__45__cpo5ssizeE:
	.zero		1
	.type		_ZN34_INTERNAL_919e0fc9_4_k_cu_772fd6146thrust24THRUST_300001_SM_1000_NS12placeholders2_8E,@object
	.size		_ZN34_INTERNAL_919e0fc9_4_k_cu_772fd6146thrust24THRUST_300001_SM_1000_NS12placeholders2_8E,(_ZN34_INTERNAL_919e0fc9_4_k_cu_772fd6144cuda3std3__45__cpo5crendE - _ZN34_INTERNAL_919e0fc9_4_k_cu_772fd6146thrust24THRUST_300001_SM_1000_NS12placeholders2_8E)
_ZN34_INTERNAL_919e0fc9_4_k_cu_772fd6146thrust24THRUST_300001_SM_1000_NS12placeholders2_8E:
	.zero		1
	.type		_ZN34_INTERNAL_919e0fc9_4_k_cu_772fd6144cuda3std3__45__cpo5crendE,@object
	.size		_ZN34_INTERNAL_919e0fc9_4_k_cu_772fd6144cuda3std3__45__cpo5crendE,(_ZN34_INTERNAL_919e0fc9_4_k_cu_772fd6144cuda3std6ranges3__45__cpo4prevE - _ZN34_INTERNAL_919e0fc9_4_k_cu_772fd6144cuda3std3__45__cpo5crendE)
_ZN34_INTERNAL_919e0fc9_4_k_cu_772fd6144cuda3std3__45__cpo5crendE:
	.zero		1
	.type		_ZN34_INTERNAL_919e0fc9_4_k_cu_772fd6144cuda3std6ranges3__45__cpo4prevE,@object
	.size		_ZN34_INTERNAL_919e0fc9_4_k_cu_772fd6144cuda3std6ranges3__45__cpo4prevE,(_ZN34_INTERNAL_919e0fc9_4_k_cu_772fd6144cuda3std6ranges3__45__cpo9iter_moveE - _ZN34_INTERNAL_919e0fc9_4_k_cu_772fd6144cuda3std6ranges3__45__cpo4prevE)
_ZN34_INTERNAL_919e0fc9_4_k_cu_772fd6144cuda3std6ranges3__45__cpo4prevE:
	.zero		1
	.type		_ZN34_INTERNAL_919e0fc9_4_k_cu_772fd6144cuda3std6ranges3__45__cpo9iter_moveE,@object
	.size		_ZN34_INTERNAL_919e0fc9_4_k_cu_772fd6144cuda3std6ranges3__45__cpo9iter_moveE,(_ZN34_INTERNAL_919e0fc9_4_k_cu_772fd6146thrust24THRUST_300001_SM_1000_NS6system6detail10sequential3seqE - _ZN34_INTERNAL_919e0fc9_4_k_cu_772fd6144cuda3std6ranges3__45__cpo9iter_moveE)
_ZN34_INTERNAL_919e0fc9_4_k_cu_772fd6144cuda3std6ranges3__45__cpo9iter_moveE:
	.zero		1
	.type		_ZN34_INTERNAL_919e0fc9_4_k_cu_772fd6146thrust24THRUST_300001_SM_1000_NS6system6detail10sequential3seqE,@object
	.size		_ZN34_INTERNAL_919e0fc9_4_k_cu_772fd6146thrust24THRUST_300001_SM_1000_NS6system6detail10sequential3seqE,(.L_31 - _ZN34_INTERNAL_919e0fc9_4_k_cu_772fd6146thrust24THRUST_300001_SM_1000_NS6system6detail10sequential3seqE)
_ZN34_INTERNAL_919e0fc9_4_k_cu_772fd6146thrust24THRUST_300001_SM_1000_NS6system6detail10sequential3seqE:
	.zero		1
.L_31:


//--------------------- .nv.constant0._ZN3cub18CUB_300001_SM_10006detail11EmptyKernelIvEEvv --------------------------
	.section	.nv.constant0._ZN3cub18CUB_300001_SM_10006detail11EmptyKernelIvEEvv,"a",@progbits
	.sectionflags	@""
	.align	4
.nv.constant0._ZN3cub18CUB_300001_SM_10006detail11EmptyKernelIvEEvv:
	.zero		896


//--------------------- .nv.constant0._Z14set_row_in_tabPjjj --------------------------
	.section	.nv.constant0._Z14set_row_in_tabPjjj,"a",@progbits
	.sectionflags	@""
	.align	4
.nv.constant0._Z14set_row_in_tabPjjj:
	.zero		912


//--------------------- SYMBOLS --------------------------

	.type		.nv.reservedSmem.offset0,@object
	.size		.nv.reservedSmem.offset0,0x4
